//
// Generated by NVIDIA NVVM Compiler
//
// Compiler Build ID: CL-36424714
// Cuda compilation tools, release 13.0, V13.0.88
// Based on NVVM 20.0.0
//

.version 9.0
.target sm_100
.address_size 64

	// .globl	_Z17helloWorldFromGpuv
.extern .func  (.param .b32 func_retval0) vprintf
(
	.param .b64 vprintf_param_0,
	.param .b64 vprintf_param_1
)
;
.global .align 1 .b8 $str[19] = {71, 80, 85, 58, 32, 72, 101, 108, 108, 111, 32, 119, 111, 114, 108, 100, 46, 10};

.visible .entry _Z17helloWorldFromGpuv()
{
	.reg .pred 	%p<2>;
	.reg .b32 	%r<6>;
	.reg .b64 	%rd<3>;

	mov.u32 	%r1, %ctaid.x;
	mov.u32 	%r2, %tid.x;
	or.b32  	%r3, %r1, %r2;
	setp.ne.s32 	%p1, %r3, 0;
	@%p1 bra 	$L__BB0_2;
	mov.u64 	%rd1, $str;
	cvta.global.u64 	%rd2, %rd1;
	{ // callseq 0, 0
	.param .b64 param0;
	st.param.b64 	[param0], %rd2;
	.param .b64 param1;
	st.param.b64 	[param1], 0;
	.param .b32 retval0;
	call.uni (retval0), 
	vprintf, 
	(
	param0, 
	param1
	);
	ld.param.b32 	%r4, [retval0];
	} // callseq 0
$L__BB0_2:
	ret;

}


// ===== COMPILED SASS (sm_100) =====

	.target	sm_100

	.elftype	@"ET_EXEC"


//--------------------- .note.nv.tkinfo           --------------------------
	.section	.note.nv.tkinfo,"",@"SHT_NOTE"
	.sectionflags	@"SHF_NOTE_NV_TKINFO"
	.tkinfo
        /*0018*/ 	.word	0x00000002
        /*0030*/ 	.string	""
        /*0030*/ 	.string	"ptxas"
        /*0030*/ 	.string	"Cuda compilation tools, release 13.0, V13.0.88"
        /*0030*/ 	.string	"Build cuda_13.0.r13.0/compiler.36424714_0"
        /*0030*/ 	.string	"-arch sm_100 -m 64 "



//--------------------- .note.nv.cuinfo           --------------------------
	.section	.note.nv.cuinfo,"",@"SHT_NOTE"
	.sectionflags	@"SHF_NOTE_NV_CUINFO"
        /*0018*/ 	.short	0x0002
        /*001a*/ 	.short	0x0064
        /*001c*/ 	.short	0x0082
	.zero		2


//--------------------- .nv.info                  --------------------------
	.section	.nv.info,"",@"SHT_CUDA_INFO"
	.align	4


	//----- nvinfo : EIATTR_REGCOUNT
	.align		4
        /*0000*/ 	.byte	0x04, 0x2f
        /*0002*/ 	.short	(.L_2 - .L_1)
	.align		4
.L_1:
        /*0004*/ 	.word	index@(_Z17helloWorldFromGpuv)
        /*0008*/ 	.word	0x00000018


	//----- nvinfo : EIATTR_FRAME_SIZE
	.align		4
.L_2:
        /*000c*/ 	.byte	0x04, 0x11
        /*000e*/ 	.short	(.L_4 - .L_3)
	.align		4
.L_3:
        /*0010*/ 	.word	index@(_Z17helloWorldFromGpuv)
        /*0014*/ 	.word	0x00000000


	//----- nvinfo : EIATTR_MIN_STACK_SIZE
	.align		4
.L_4:
        /*0018*/ 	.byte	0x04, 0x12
        /*001a*/ 	.short	(.L_6 - .L_5)
	.align		4
.L_5:
        /*001c*/ 	.word	index@(_Z17helloWorldFromGpuv)
        /*0020*/ 	.word	0x00000000
.L_6:


//--------------------- .nv.compat                --------------------------
	.section	.nv.compat,"",@"SHT_CUDA_COMPAT_INFO"
	.align	4
        /*0000*/ 	.byte	0x02, 0x09, 0x00, 0x00, 0x02, 0x02, 0x01, 0x00, 0x02, 0x05, 0x05, 0x00, 0x03, 0x07, 0x01, 0x01
        /*0010*/ 	.byte	0x02, 0x03, 0x00, 0x00, 0x02, 0x06, 0x01, 0x00, 0x04, 0x0b, 0x08, 0x00, 0x09, 0x00, 0x00, 0x00
        /*0020*/ 	.byte	0x00, 0x00, 0x00, 0x00


//--------------------- .nv.info._Z17helloWorldFromGpuv --------------------------
	.section	.nv.info._Z17helloWorldFromGpuv,"",@"SHT_CUDA_INFO"
	.sectionflags	@""
	.align	4


	//----- nvinfo : EIATTR_CUDA_API_VERSION
	.align		4
        /*0000*/ 	.byte	0x04, 0x37
        /*0002*/ 	.short	(.L_8 - .L_7)
.L_7:
        /*0004*/ 	.word	0x00000082


	//----- nvinfo : EIATTR_SPARSE_MMA_MASK
	.align		4
.L_8:
        /*0008*/ 	.byte	0x03, 0x50
        /*000a*/ 	.short	0x0000


	//----- nvinfo : EIATTR_MAXREG_COUNT
	.align		4
        /*000c*/ 	.byte	0x03, 0x1b
        /*000e*/ 	.short	0x00ff


	//----- nvinfo : EIATTR_EXTERNS
	.align		4
        /*0010*/ 	.byte	0x04, 0x0f
        /*0012*/ 	.short	(.L_10 - .L_9)


	//   ....[0]....
	.align		4
.L_9:
        /*0014*/ 	.word	index@(vprintf)


	//----- nvinfo : EIATTR_MERCURY_ISA_VERSION
	.align		4
.L_10:
        /*0018*/ 	.byte	0x03, 0x5f
        /*001a*/ 	.short	0x0101


	//----- nvinfo : EIATTR_VRC_CTA_INIT_COUNT
	.align		4
        /*001c*/ 	.byte	0x02, 0x4a
	.zero		1
	.zero		1


	//----- nvinfo : EIATTR_SYSCALL_OFFSETS
	.align		4
        /*0020*/ 	.byte	0x04, 0x46
        /*0022*/ 	.short	(.L_12 - .L_11)


	//   ....[0]....
.L_11:
        /*0024*/ 	.word	0x000000c0


	//----- nvinfo : EIATTR_EXIT_INSTR_OFFSETS
	.align		4
.L_12:
        /*0028*/ 	.byte	0x04, 0x1c
        /*002a*/ 	.short	(.L_14 - .L_13)


	//   ....[0]....
.L_13:
        /*002c*/ 	.word	0x00000040


	//   ....[1]....
        /*0030*/ 	.word	0x000000d0


	//----- nvinfo : EIATTR_CRS_STACK_SIZE
	.align		4
.L_14:
        /*0034*/ 	.byte	0x04, 0x1e
        /*0036*/ 	.short	(.L_16 - .L_15)
.L_15:
        /*0038*/ 	.word	0x00000000


	//----- nvinfo : EIATTR_SW_WAR
	.align		4
.L_16:
        /*003c*/ 	.byte	0x04, 0x36
        /*003e*/ 	.short	(.L_18 - .L_17)
.L_17:
        /*0040*/ 	.word	0x00000008
.L_18:


//--------------------- .nv.callgraph             --------------------------
	.section	.nv.callgraph,"",@"SHT_CUDA_CALLGRAPH"
	.align	4
	.sectionentsize	8
	.align		4
        /*0000*/ 	.word	0x00000000
	.align		4
        /*0004*/ 	.word	0xffffffff
	.align		4
        /*0008*/ 	.word	index@(_Z17helloWorldFromGpuv)
	.align		4
        /*000c*/ 	.word	index@(vprintf)
	.align		4
        /*0010*/ 	.word	0x00000000
	.align		4
        /*0014*/ 	.word	0xfffffffe
	.align		4
        /*0018*/ 	.word	0x00000000
	.align		4
        /*001c*/ 	.word	0xfffffffd
	.align		4
        /*0020*/ 	.word	0x00000000
	.align		4
        /*0024*/ 	.word	0xfffffffc


//--------------------- .nv.constant4             --------------------------
	.section	.nv.constant4,"a",@progbits
	.align	8
	.align		8
.nv.constant4:
        /*0000*/ 	.dword	vprintf
	.align		8
        /*0008*/ 	.dword	$str


//--------------------- .text._Z17helloWorldFromGpuv --------------------------
	.section	.text._Z17helloWorldFromGpuv,"ax",@progbits
	.align	128
        .global         _Z17helloWorldFromGpuv
        .type           _Z17helloWorldFromGpuv,@function
        .size           _Z17helloWorldFromGpuv,(.L_x_2 - _Z17helloWorldFromGpuv)
        .other          _Z17helloWorldFromGpuv,@"STO_CUDA_ENTRY STV_DEFAULT"
_Z17helloWorldFromGpuv:
.text._Z17helloWorldFromGpuv:
[----:B------:R-:W0:Y:S01]  /*0000*/  LDC R1, c[0x0][0x37c] ;  /* 0x0000df00ff017b82 */ /* 0x000e220000000800 */
[----:B------:R-:W1:Y:S07]  /*0010*/  S2R R0, SR_TID.X ;  /* 0x0000000000007919 */ /* 0x000e6e0000002100 */
[----:B------:R-:W1:Y:S02]  /*0020*/  S2UR UR4, SR_CTAID.X ;  /* 0x00000000000479c3 */ /* 0x000e640000002500 */
[----:B-1----:R-:W-:-:S13]  /*0030*/  LOP3.LUT P0, RZ, R0, UR4, RZ, 0xfc, !PT ;  /* 0x0000000400ff7c12 */ /* 0x002fda000f80fcff */
[----:B------:R-:W-:Y:S05]  /*0040*/  @P0 EXIT ;  /* 0x000000000000094d */ /* 0x000fea0003800000 */
[----:B------:R-:W-:Y:S01]  /*0050*/  MOV R0, 0x0 ;  /* 0x0000000000007802 */ /* 0x000fe20000000f00 */
[----:B------:R-:W1:Y:S01]  /*0060*/  LDCU.64 UR4, c[0x4][0x8] ;  /* 0x01000100ff0477ac */ /* 0x000e620008000a00 */
[----:B------:R-:W-:Y:S02]  /*0070*/  CS2R R6, SRZ ;  /* 0x0000000000067805 */ /* 0x000fe4000001ff00 */
[----:B------:R2:W3:Y:S01]  /*0080*/  LDC.64 R2, c[0x4][R0] ;  /* 0x0100000000027b82 */ /* 0x0004e20000000a00 */
[----:B-1----:R-:W-:Y:S02]  /*0090*/  IMAD.U32 R4, RZ, RZ, UR4 ;  /* 0x00000004ff047e24 */ /* 0x002fe4000f8e00ff */
[----:B--2---:R-:W-:-:S07]  /*00a0*/  IMAD.U32 R5, RZ, RZ, UR5 ;  /* 0x00000005ff057e24 */ /* 0x004fce000f8e00ff */
[----:B------:R-:W-:-:S07]  /*00b0*/  LEPC R20, `(.L_x_0) ;  /* 0x000000001014794e */ /* 0x000fce0000000000 */
[----:B0--3--:R-:W-:Y:S05]  /*00c0*/  CALL.ABS.NOINC R2 ;  /* 0x0000000002007343 */ /* 0x009fea0003c00000 */
.L_x_0:
[----:B------:R-:W-:Y:S05]  /*00d0*/  EXIT ;  /* 0x000000000000794d */ /* 0x000fea0003800000 */
.L_x_1:
[----:B------:R-:W-:-:S00]  /*00e0*/  BRA `(.L_x_1) ;  /* 0xfffffffc00fc7947 */ /* 0x000fc0000383ffff */
[----:B------:R-:W-:-:S00]  /*00f0*/  NOP ;  /* 0x0000000000007918 */ /* 0x000fc00000000000 */
        /* <DEDUP_REMOVED lines=8> */
.L_x_2:


//--------------------- .nv.global.init           --------------------------
	.section	.nv.global.init,"aw",@progbits
.nv.global.init:
	.type		$str,@object
	.size		$str,(.L_0 - $str)
$str:
        /*0000*/ 	.byte	0x47, 0x50, 0x55, 0x3a, 0x20, 0x48, 0x65, 0x6c, 0x6c, 0x6f, 0x20, 0x77, 0x6f, 0x72, 0x6c, 0x64
        /*0010*/ 	.byte	0x2e, 0x0a, 0x00
.L_0:


//--------------------- .nv.shared.reserved.0     --------------------------
	.section	.nv.shared.reserved.0,"aw",@nobits
	.weak		__nv_reservedSMEM_offset_0_alias
	.size		__nv_reservedSMEM_offset_0_alias, 0, 64
	.other		__nv_reservedSMEM_offset_0_alias,@"STO_CUDA_RESERVED_SHARED STV_DEFAULT"
__nv_reservedSMEM_offset_0_alias:
	.zero		0
	.zero		64


//--------------------- .nv.constant0._Z17helloWorldFromGpuv --------------------------
	.section	.nv.constant0._Z17helloWorldFromGpuv,"a",@progbits
	.sectionflags	@""
	.align	4
.nv.constant0._Z17helloWorldFromGpuv:
	.zero		896


//--------------------- SYMBOLS --------------------------

	.type		.nv.reservedSmem.offset0,@object
	.size		.nv.reservedSmem.offset0,0x4
	.type		vprintf,@function
